//
// Generated by NVIDIA NVVM Compiler
//
// Compiler Build ID: CL-36424714
// Cuda compilation tools, release 13.0, V13.0.88
// Based on NVVM 20.0.0
//

.version 9.0
.target sm_100
.address_size 64

	// .globl	_Z10testKernelii
.extern .func  (.param .b32 func_retval0) vprintf
(
	.param .b64 vprintf_param_0,
	.param .b64 vprintf_param_1
)
;
.global .align 1 .b8 $str[24] = {91, 37, 100, 44, 32, 37, 100, 93, 58, 9, 9, 86, 97, 108, 117, 101, 32, 105, 115, 58, 37, 100, 10};

.visible .entry _Z10testKernelii(
	.param .u32 _Z10testKernelii_param_0,
	.param .u32 _Z10testKernelii_param_1
)
{
	.local .align 16 .b8 	__local_depot0[16];
	.reg .b64 	%SP;
	.reg .b64 	%SPL;
	.reg .b32 	%r<16>;
	.reg .b64 	%rd<5>;

	mov.u64 	%SPL, __local_depot0;
	cvta.local.u64 	%SP, %SPL;
	ld.param.u32 	%r1, [_Z10testKernelii_param_0];
	ld.param.u32 	%r2, [_Z10testKernelii_param_1];
	add.u64 	%rd1, %SP, 0;
	add.u64 	%rd2, %SPL, 0;
	mov.u32 	%r3, %ctaid.y;
	mov.u32 	%r4, %nctaid.x;
	mov.u32 	%r5, %ctaid.x;
	mad.lo.s32 	%r6, %r3, %r4, %r5;
	mov.u32 	%r7, %tid.z;
	mov.u32 	%r8, %ntid.x;
	mov.u32 	%r9, %ntid.y;
	mov.u32 	%r10, %tid.y;
	mov.u32 	%r11, %tid.x;
	mad.lo.s32 	%r12, %r9, %r7, %r10;
	mad.lo.s32 	%r13, %r12, %r8, %r11;
	st.local.v4.u32 	[%rd2], {%r6, %r13, %r1, %r2};
	mov.u64 	%rd3, $str;
	cvta.global.u64 	%rd4, %rd3;
	{ // callseq 0, 0
	.param .b64 param0;
	st.param.b64 	[param0], %rd4;
	.param .b64 param1;
	st.param.b64 	[param1], %rd1;
	.param .b32 retval0;
	call.uni (retval0), 
	vprintf, 
	(
	param0, 
	param1
	);
	ld.param.b32 	%r14, [retval0];
	} // callseq 0
	ret;

}


// ===== COMPILED SASS (sm_100) =====

	.target	sm_100

	.elftype	@"ET_EXEC"


//--------------------- .note.nv.tkinfo           --------------------------
	.section	.note.nv.tkinfo,"",@"SHT_NOTE"
	.sectionflags	@"SHF_NOTE_NV_TKINFO"
	.tkinfo
        /*0018*/ 	.word	0x00000002
        /*0030*/ 	.string	""
        /*0030*/ 	.string	"ptxas"
        /*0030*/ 	.string	"Cuda compilation tools, release 13.0, V13.0.88"
        /*0030*/ 	.string	"Build cuda_13.0.r13.0/compiler.36424714_0"
        /*0030*/ 	.string	"-arch sm_100 -m 64 "



//--------------------- .note.nv.cuinfo           --------------------------
	.section	.note.nv.cuinfo,"",@"SHT_NOTE"
	.sectionflags	@"SHF_NOTE_NV_CUINFO"
        /*0018*/ 	.short	0x0002
        /*001a*/ 	.short	0x0064
        /*001c*/ 	.short	0x0082
	.zero		2


//--------------------- .nv.info                  --------------------------
	.section	.nv.info,"",@"SHT_CUDA_INFO"
	.align	4


	//----- nvinfo : EIATTR_REGCOUNT
	.align		4
        /*0000*/ 	.byte	0x04, 0x2f
        /*0002*/ 	.short	(.L_2 - .L_1)
	.align		4
.L_1:
        /*0004*/ 	.word	index@(_Z10testKernelii)
        /*0008*/ 	.word	0x00000018


	//----- nvinfo : EIATTR_FRAME_SIZE
	.align		4
.L_2:
        /*000c*/ 	.byte	0x04, 0x11
        /*000e*/ 	.short	(.L_4 - .L_3)
	.align		4
.L_3:
        /*0010*/ 	.word	index@(_Z10testKernelii)
        /*0014*/ 	.word	0x00000010


	//----- nvinfo : EIATTR_MIN_STACK_SIZE
	.align		4
.L_4:
        /*0018*/ 	.byte	0x04, 0x12
        /*001a*/ 	.short	(.L_6 - .L_5)
	.align		4
.L_5:
        /*001c*/ 	.word	index@(_Z10testKernelii)
        /*0020*/ 	.word	0x00000010
.L_6:


//--------------------- .nv.compat                --------------------------
	.section	.nv.compat,"",@"SHT_CUDA_COMPAT_INFO"
	.align	4
        /*0000*/ 	.byte	0x02, 0x09, 0x00, 0x00, 0x02, 0x02, 0x01, 0x00, 0x02, 0x05, 0x05, 0x00, 0x03, 0x07, 0x01, 0x01
        /*0010*/ 	.byte	0x02, 0x03, 0x00, 0x00, 0x02, 0x06, 0x01, 0x00, 0x04, 0x0b, 0x08, 0x00, 0x09, 0x00, 0x00, 0x00
        /*0020*/ 	.byte	0x00, 0x00, 0x00, 0x00


//--------------------- .nv.info._Z10testKernelii --------------------------
	.section	.nv.info._Z10testKernelii,"",@"SHT_CUDA_INFO"
	.sectionflags	@""
	.align	4


	//----- nvinfo : EIATTR_CUDA_API_VERSION
	.align		4
        /*0000*/ 	.byte	0x04, 0x37
        /*0002*/ 	.short	(.L_8 - .L_7)
.L_7:
        /*0004*/ 	.word	0x00000082


	//----- nvinfo : EIATTR_KPARAM_INFO
	.align		4
.L_8:
        /*0008*/ 	.byte	0x04, 0x17
        /*000a*/ 	.short	(.L_10 - .L_9)
.L_9:
        /*000c*/ 	.word	0x00000000
        /*0010*/ 	.short	0x0001
        /*0012*/ 	.short	0x0004
        /*0014*/ 	.byte	0x00, 0xf0, 0x11, 0x00


	//----- nvinfo : EIATTR_KPARAM_INFO
	.align		4
.L_10:
        /*0018*/ 	.byte	0x04, 0x17
        /*001a*/ 	.short	(.L_12 - .L_11)
.L_11:
        /*001c*/ 	.word	0x00000000
        /*0020*/ 	.short	0x0000
        /*0022*/ 	.short	0x0000
        /*0024*/ 	.byte	0x00, 0xf0, 0x11, 0x00


	//----- nvinfo : EIATTR_SPARSE_MMA_MASK
	.align		4
.L_12:
        /*0028*/ 	.byte	0x03, 0x50
        /*002a*/ 	.short	0x0000


	//----- nvinfo : EIATTR_MAXREG_COUNT
	.align		4
        /*002c*/ 	.byte	0x03, 0x1b
        /*002e*/ 	.short	0x00ff


	//----- nvinfo : EIATTR_EXTERNS
	.align		4
        /*0030*/ 	.byte	0x04, 0x0f
        /*0032*/ 	.short	(.L_14 - .L_13)


	//   ....[0]....
	.align		4
.L_13:
        /*0034*/ 	.word	index@(vprintf)


	//----- nvinfo : EIATTR_MERCURY_ISA_VERSION
	.align		4
.L_14:
        /*0038*/ 	.byte	0x03, 0x5f
        /*003a*/ 	.short	0x0101


	//----- nvinfo : EIATTR_VRC_CTA_INIT_COUNT
	.align		4
        /*003c*/ 	.byte	0x02, 0x4a
	.zero		1
	.zero		1


	//----- nvinfo : EIATTR_SYSCALL_OFFSETS
	.align		4
        /*0040*/ 	.byte	0x04, 0x46
        /*0042*/ 	.short	(.L_16 - .L_15)


	//   ....[0]....
.L_15:
        /*0044*/ 	.word	0x00000190


	//----- nvinfo : EIATTR_EXIT_INSTR_OFFSETS
	.align		4
.L_16:
        /*0048*/ 	.byte	0x04, 0x1c
        /*004a*/ 	.short	(.L_18 - .L_17)


	//   ....[0]....
.L_17:
        /*004c*/ 	.word	0x000001a0


	//----- nvinfo : EIATTR_CBANK_PARAM_SIZE
	.align		4
.L_18:
        /*0050*/ 	.byte	0x03, 0x19
        /*0052*/ 	.short	0x0008


	//----- nvinfo : EIATTR_PARAM_CBANK
	.align		4
        /*0054*/ 	.byte	0x04, 0x0a
        /*0056*/ 	.short	(.L_20 - .L_19)
	.align		4
.L_19:
        /*0058*/ 	.word	index@(.nv.constant0._Z10testKernelii)
        /*005c*/ 	.short	0x0380
        /*005e*/ 	.short	0x0008


	//----- nvinfo : EIATTR_SW_WAR
	.align		4
.L_20:
        /*0060*/ 	.byte	0x04, 0x36
        /*0062*/ 	.short	(.L_22 - .L_21)
.L_21:
        /*0064*/ 	.word	0x00000008
.L_22:


//--------------------- .nv.callgraph             --------------------------
	.section	.nv.callgraph,"",@"SHT_CUDA_CALLGRAPH"
	.align	4
	.sectionentsize	8
	.align		4
        /*0000*/ 	.word	0x00000000
	.align		4
        /*0004*/ 	.word	0xffffffff
	.align		4
        /*0008*/ 	.word	index@(_Z10testKernelii)
	.align		4
        /*000c*/ 	.word	index@(vprintf)
	.align		4
        /*0010*/ 	.word	0x00000000
	.align		4
        /*0014*/ 	.word	0xfffffffe
	.align		4
        /*0018*/ 	.word	0x00000000
	.align		4
        /*001c*/ 	.word	0xfffffffd
	.align		4
        /*0020*/ 	.word	0x00000000
	.align		4
        /*0024*/ 	.word	0xfffffffc


//--------------------- .nv.constant4             --------------------------
	.section	.nv.constant4,"a",@progbits
	.align	8
	.align		8
.nv.constant4:
        /*0000*/ 	.dword	vprintf
	.align		8
        /*0008*/ 	.dword	$str


//--------------------- .text._Z10testKernelii    --------------------------
	.section	.text._Z10testKernelii,"ax",@progbits
	.align	128
        .global         _Z10testKernelii
        .type           _Z10testKernelii,@function
        .size           _Z10testKernelii,(.L_x_2 - _Z10testKernelii)
        .other          _Z10testKernelii,@"STO_CUDA_ENTRY STV_DEFAULT"
_Z10testKernelii:
.text._Z10testKernelii:
[----:B------:R-:W0:Y:S01]  /*0000*/  LDC R1, c[0x0][0x37c] ;  /* 0x0000df00ff017b82 */ /* 0x000e220000000800 */
[----:B------:R-:W1:Y:S01]  /*0010*/  S2R R9, SR_TID.Z ;  /* 0x0000000000097919 */ /* 0x000e620000002300 */
[----:B------:R-:W2:Y:S06]  /*0020*/  LDCU UR5, c[0x0][0x2fc] ;  /* 0x00005f80ff0577ac */ /* 0x000eac0008000800 */
[----:B------:R-:W3:Y:S01]  /*0030*/  LDC R8, c[0x0][0x370] ;  /* 0x0000dc00ff087b82 */ /* 0x000ee20000000800 */
[----:B0-----:R-:W-:Y:S01]  /*0040*/  VIADD R1, R1, 0xfffffff0 ;  /* 0xfffffff001017836 */ /* 0x001fe20000000000 */
[----:B------:R-:W1:Y:S01]  /*0050*/  S2R R0, SR_TID.Y ;  /* 0x0000000000007919 */ /* 0x000e620000002200 */
[----:B------:R-:W0:Y:S01]  /*0060*/  LDCU UR6, c[0x0][0x360] ;  /* 0x00006c00ff0677ac */ /* 0x000e220008000800 */
[----:B------:R-:W3:Y:S01]  /*0070*/  S2R R3, SR_CTAID.X ;  /* 0x0000000000037919 */ /* 0x000ee20000002500 */
[----:B------:R-:W1:Y:S03]  /*0080*/  LDCU UR7, c[0x0][0x364] ;  /* 0x00006c80ff0777ac */ /* 0x000e660008000800 */
[----:B------:R-:W3:Y:S01]  /*0090*/  S2UR UR4, SR_CTAID.Y ;  /* 0x00000000000479c3 */ /* 0x000ee20000002600 */
[----:B------:R-:W0:Y:S07]  /*00a0*/  S2R R2, SR_TID.X ;  /* 0x0000000000027919 */ /* 0x000e2e0000002100 */
[----:B------:R-:W4:Y:S01]  /*00b0*/  LDC.64 R10, c[0x0][0x380] ;  /* 0x0000e000ff0a7b82 */ /* 0x000f220000000a00 */
[----:B-1----:R-:W-:Y:S01]  /*00c0*/  IMAD R9, R9, UR7, R0 ;  /* 0x0000000709097c24 */ /* 0x002fe2000f8e0200 */
[----:B------:R-:W-:Y:S01]  /*00d0*/  MOV R0, 0x0 ;  /* 0x0000000000007802 */ /* 0x000fe20000000f00 */
[----:B---3--:R-:W-:Y:S01]  /*00e0*/  IMAD R8, R8, UR4, R3 ;  /* 0x0000000408087c24 */ /* 0x008fe2000f8e0203 */
[----:B------:R-:W1:Y:S01]  /*00f0*/  LDCU UR4, c[0x0][0x2f8] ;  /* 0x00005f00ff0477ac */ /* 0x000e620008000800 */
[----:B0-----:R-:W-:Y:S01]  /*0100*/  IMAD R9, R9, UR6, R2 ;  /* 0x0000000609097c24 */ /* 0x001fe2000f8e0202 */
[----:B------:R-:W0:Y:S02]  /*0110*/  LDCU.64 UR6, c[0x4][0x8] ;  /* 0x01000100ff0677ac */ /* 0x000e240008000a00 */
[----:B------:R3:W5:Y:S02]  /*0120*/  LDC.64 R2, c[0x4][R0] ;  /* 0x0100000000027b82 */ /* 0x0007640000000a00 */
[----:B----4-:R3:W-:Y:S01]  /*0130*/  STL.128 [R1], R8 ;  /* 0x0000000801007387 */ /* 0x0107e20000100c00 */
[----:B-1----:R-:W-:Y:S01]  /*0140*/  IADD3 R6, P0, PT, R1, UR4, RZ ;  /* 0x0000000401067c10 */ /* 0x002fe2000ff1e0ff */
[----:B0-----:R-:W-:Y:S01]  /*0150*/  IMAD.U32 R4, RZ, RZ, UR6 ;  /* 0x00000006ff047e24 */ /* 0x001fe2000f8e00ff */
[----:B------:R-:W-:-:S02]  /*0160*/  MOV R5, UR7 ;  /* 0x0000000700057c02 */ /* 0x000fc40008000f00 */
[----:B--2---:R-:W-:-:S09]  /*0170*/  IADD3.X R7, PT, PT, RZ, UR5, RZ, P0, !PT ;  /* 0x00000005ff077c10 */ /* 0x004fd200087fe4ff */
[----:B------:R-:W-:-:S07]  /*0180*/  LEPC R20, `(.L_x_0) ;  /* 0x000000001014794e */ /* 0x000fce0000000000 */
[----:B---3-5:R-:W-:Y:S05]  /*0190*/  CALL.ABS.NOINC R2 ;  /* 0x0000000002007343 */ /* 0x028fea0003c00000 */
.L_x_0:
[----:B------:R-:W-:Y:S05]  /*01a0*/  EXIT ;  /* 0x000000000000794d */ /* 0x000fea0003800000 */
.L_x_1:
[----:B------:R-:W-:-:S00]  /*01b0*/  BRA `(.L_x_1) ;  /* 0xfffffffc00fc7947 */ /* 0x000fc0000383ffff */
[----:B------:R-:W-:-:S00]  /*01c0*/  NOP ;  /* 0x0000000000007918 */ /* 0x000fc00000000000 */
        /* <DEDUP_REMOVED lines=11> */
.L_x_2:


//--------------------- .nv.global.init           --------------------------
	.section	.nv.global.init,"aw",@progbits
.nv.global.init:
	.type		$str,@object
	.size		$str,(.L_0 - $str)
$str:
        /*0000*/ 	.byte	0x5b, 0x25, 0x64, 0x2c, 0x20, 0x25, 0x64, 0x5d, 0x3a, 0x09, 0x09, 0x56, 0x61, 0x6c, 0x75, 0x65
        /*0010*/ 	.byte	0x20, 0x69, 0x73, 0x3a, 0x25, 0x64, 0x0a, 0x00
.L_0:


//--------------------- .nv.shared.reserved.0     --------------------------
	.section	.nv.shared.reserved.0,"aw",@nobits
	.weak		__nv_reservedSMEM_offset_0_alias
	.size		__nv_reservedSMEM_offset_0_alias, 0, 64
	.other		__nv_reservedSMEM_offset_0_alias,@"STO_CUDA_RESERVED_SHARED STV_DEFAULT"
__nv_reservedSMEM_offset_0_alias:
	.zero		0
	.zero		64


//--------------------- .nv.constant0._Z10testKernelii --------------------------
	.section	.nv.constant0._Z10testKernelii,"a",@progbits
	.sectionflags	@""
	.align	4
.nv.constant0._Z10testKernelii:
	.zero		904


//--------------------- SYMBOLS --------------------------

	.type		.nv.reservedSmem.offset0,@object
	.size		.nv.reservedSmem.offset0,0x4
	.type		vprintf,@function
